	.headerflags	@"EF_CUDA_TEXMODE_UNIFIED EF_CUDA_64BIT_ADDRESS EF_CUDA_ACCELERATORS EF_CUDA_SM90 EF_CUDA_VIRTUAL_SM(EF_CUDA_SM90)"
	.elftype	@"ET_EXEC"


//--------------------- .nv.info                  --------------------------
	.section	.nv.info,"",@"SHT_CUDA_INFO"
	.align	4


	//----- nvinfo : EIATTR_REGCOUNT
	.align		4
        /*0000*/ 	.byte	0x04, 0x2f
        /*0002*/ 	.short	(.L_1 - .L_0)
	.align		4
.L_0:
        /*0004*/ 	.word	index@(triton_poi_fused_9)
        /*0008*/ 	.word	0x0000001f


	//----- nvinfo : EIATTR_MIN_STACK_SIZE
	.align		4
.L_1:
        /*000c*/ 	.byte	0x04, 0x12
        /*000e*/ 	.short	(.L_3 - .L_2)
	.align		4
.L_2:
        /*0010*/ 	.word	index@(triton_poi_fused_9)
        /*0014*/ 	.word	0x00000000


	//----- nvinfo : EIATTR_FRAME_SIZE
	.align		4
.L_3:
        /*0018*/ 	.byte	0x04, 0x11
        /*001a*/ 	.short	(.L_5 - .L_4)
	.align		4
.L_4:
        /*001c*/ 	.word	index@(triton_poi_fused_9)
        /*0020*/ 	.word	0x00000000


	//----- nvinfo : EIATTR_MIN_STACK_SIZE
	.align		4
.L_5:
        /*0024*/ 	.byte	0x04, 0x12
        /*0026*/ 	.short	(.L_7 - .L_6)
	.align		4
.L_6:
        /*0028*/ 	.word	index@(triton_poi_fused_9)
        /*002c*/ 	.word	0x00000000
.L_7:


//--------------------- .nv.info.triton_poi_fused_9 --------------------------
	.section	.nv.info.triton_poi_fused_9,"",@"SHT_CUDA_INFO"
	.sectionflags	@""
	.align	4


	//----- nvinfo : EIATTR_CUDA_API_VERSION
	.align		4
        /*0000*/ 	.byte	0x04, 0x37
        /*0002*/ 	.short	(.L_9 - .L_8)
.L_8:
        /*0004*/ 	.word	0x0000007c


	//----- nvinfo : EIATTR_KPARAM_INFO
	.align		4
.L_9:
        /*0008*/ 	.byte	0x04, 0x17
        /*000a*/ 	.short	(.L_11 - .L_10)
.L_10:
        /*000c*/ 	.word	0x00000000
        /*0010*/ 	.short	0x0003
        /*0012*/ 	.short	0x0014
        /*0014*/ 	.byte	0x00, 0xf0, 0x11, 0x00


	//----- nvinfo : EIATTR_KPARAM_INFO
	.align		4
.L_11:
        /*0018*/ 	.byte	0x04, 0x17
        /*001a*/ 	.short	(.L_13 - .L_12)
.L_12:
        /*001c*/ 	.word	0x00000000
        /*0020*/ 	.short	0x0002
        /*0022*/ 	.short	0x0010
        /*0024*/ 	.byte	0x00, 0xf0, 0x11, 0x00


	//----- nvinfo : EIATTR_KPARAM_INFO
	.align		4
.L_13:
        /*0028*/ 	.byte	0x04, 0x17
        /*002a*/ 	.short	(.L_15 - .L_14)
.L_14:
        /*002c*/ 	.word	0x00000000
        /*0030*/ 	.short	0x0001
        /*0032*/ 	.short	0x0008
        /*0034*/ 	.byte	0x00, 0xf4, 0x21, 0x00


	//----- nvinfo : EIATTR_KPARAM_INFO
	.align		4
.L_15:
        /*0038*/ 	.byte	0x04, 0x17
        /*003a*/ 	.short	(.L_17 - .L_16)
.L_16:
        /*003c*/ 	.word	0x00000000
        /*0040*/ 	.short	0x0000
        /*0042*/ 	.short	0x0000
        /*0044*/ 	.byte	0x00, 0xf4, 0x21, 0x00


	//----- nvinfo : EIATTR_SPARSE_MMA_MASK
	.align		4
.L_17:
        /*0048*/ 	.byte	0x03, 0x50
        /*004a*/ 	.short	0x0000


	//----- nvinfo : EIATTR_MAXREG_COUNT
	.align		4
        /*004c*/ 	.byte	0x03, 0x1b
        /*004e*/ 	.short	0x00ff


	//----- nvinfo : EIATTR_EXIT_INSTR_OFFSETS
	.align		4
        /*0050*/ 	.byte	0x04, 0x1c
        /*0052*/ 	.short	(.L_19 - .L_18)


	//   ....[0]....
.L_18:
        /*0054*/ 	.word	0x000005c0


	//   ....[1]....
        /*0058*/ 	.word	0x00000610


	//----- nvinfo : EIATTR_REQNTID
	.align		4
.L_19:
        /*005c*/ 	.byte	0x04, 0x10
        /*005e*/ 	.short	(.L_21 - .L_20)
.L_20:
        /*0060*/ 	.word	0x00000080
        /*0064*/ 	.word	0x00000001
        /*0068*/ 	.word	0x00000001


	//----- nvinfo : EIATTR_CBANK_PARAM_SIZE
	.align		4
.L_21:
        /*006c*/ 	.byte	0x03, 0x19
        /*006e*/ 	.short	0x0018


	//----- nvinfo : EIATTR_PARAM_CBANK
	.align		4
        /*0070*/ 	.byte	0x04, 0x0a
        /*0072*/ 	.short	(.L_23 - .L_22)
	.align		4
.L_22:
        /*0074*/ 	.word	index@(.nv.constant0.triton_poi_fused_9)
        /*0078*/ 	.short	0x0210
        /*007a*/ 	.short	0x0018


	//----- nvinfo : EIATTR_SW_WAR
	.align		4
.L_23:
        /*007c*/ 	.byte	0x04, 0x36
        /*007e*/ 	.short	(.L_25 - .L_24)
.L_24:
        /*0080*/ 	.word	0x00000008
.L_25:


//--------------------- .nv.callgraph             --------------------------
	.section	.nv.callgraph,"",@"SHT_CUDA_CALLGRAPH"
	.align	4
	.sectionentsize	8
	.align		4
        /*0000*/ 	.word	0x00000000
	.align		4
        /*0004*/ 	.word	0xffffffff
	.align		4
        /*0008*/ 	.word	0x00000000
	.align		4
        /*000c*/ 	.word	0xfffffffe
	.align		4
        /*0010*/ 	.word	0x00000000
	.align		4
        /*0014*/ 	.word	0xfffffffd
	.align		4
        /*0018*/ 	.word	0x00000000
	.align		4
        /*001c*/ 	.word	0xfffffffc


//--------------------- .text.triton_poi_fused_9  --------------------------
	.section	.text.triton_poi_fused_9,"ax",@progbits
	.sectionflags	@"SHF_BARRIERS=1"
	.align	128
        .global         triton_poi_fused_9
        .type           triton_poi_fused_9,@function
        .size           triton_poi_fused_9,(.L_x_1 - triton_poi_fused_9)
        .other          triton_poi_fused_9,@"STO_CUDA_ENTRY STV_DEFAULT"
triton_poi_fused_9:
.text.triton_poi_fused_9:
[----:B------:R-:W0:Y:S01]  /*0000*/  LDC R1, c[0x0][0x28] ;  /* 0x00000a00ff017b82 */ /* 0x000e220000000800 */
[----:B------:R-:W1:Y:S07]  /*0010*/  S2R R21, SR_TID.X ;  /* 0x0000000000157919 */ /* 0x000e6e0000002100 */
[----:B------:R-:W2:Y:S01]  /*0020*/  LDC.64 R8, c[0x0][0x210] ;  /* 0x00008400ff087b82 */ /* 0x000ea20000000a00 */
[----:B------:R-:W-:Y:S01]  /*0030*/  IMAD.MOV.U32 R20, RZ, RZ, RZ ;  /* 0x000000ffff147224 */ /* 0x000fe200078e00ff */
[----:B------:R-:W-:Y:S01]  /*0040*/  ULDC.64 UR6, c[0x0][0x208] ;  /* 0x0000820000067ab9 */ /* 0x000fe20000000a00 */
[----:B------:R-:W3:Y:S01]  /*0050*/  S2R R0, SR_CTAID.X ;  /* 0x0000000000007919 */ /* 0x000ee20000002500 */
[----:B------:R-:W4:Y:S01]  /*0060*/  S2R R18, SR_CTAID.Y ;  /* 0x0000000000127919 */ /* 0x000f220000002600 */
[----:B------:R-:W-:Y:S01]  /*0070*/  IMAD.MOV.U32 R28, RZ, RZ, RZ ;  /* 0x000000ffff1c7224 */ /* 0x000fe200078e00ff */
[----:B-1----:R-:W-:Y:S01]  /*0080*/  SHF.R.U32.HI R19, RZ, 0x4, R21 ;  /* 0x00000004ff137819 */ /* 0x002fe20000011615 */
[----:B---3--:R-:W-:-:S03]  /*0090*/  IMAD.SHL.U32 R0, R0, 0x10, RZ ;  /* 0x0000001000007824 */ /* 0x008fc600078e00ff */
[----:B------:R-:W-:Y:S01]  /*00a0*/  SGXT.U32 R19, R19, 0x3 ;  /* 0x000000031313781a */ /* 0x000fe20000000000 */
[----:B----4-:R-:W-:Y:S01]  /*00b0*/  IMAD.SHL.U32 R18, R18, 0x40, RZ ;  /* 0x0000004012127824 */ /* 0x010fe200078e00ff */
[----:B------:R-:W-:-:S04]  /*00c0*/  LOP3.LUT R12, R0, 0xf, R21, 0xf8, !PT ;  /* 0x0000000f000c7812 */ /* 0x000fc800078ef815 */
[----:B------:R-:W-:Y:S02]  /*00d0*/  LOP3.LUT R3, R18, 0x8, R19, 0xfe, !PT ;  /* 0x0000000812037812 */ /* 0x000fe400078efe13 */
[----:B------:R-:W-:Y:S02]  /*00e0*/  LOP3.LUT R5, R18, 0x18, R19, 0xfe, !PT ;  /* 0x0000001812057812 */ /* 0x000fe400078efe13 */
[----:B------:R-:W-:Y:S01]  /*00f0*/  LOP3.LUT R2, R18, R19, RZ, 0xfc, !PT ;  /* 0x0000001312027212 */ /* 0x000fe200078efcff */
[--C-:B------:R-:W-:Y:S01]  /*0100*/  IMAD R3, R3, 0x9, R12.reuse ;  /* 0x0000000903037824 */ /* 0x100fe200078e020c */
[----:B------:R-:W-:Y:S01]  /*0110*/  LOP3.LUT R4, R18, 0x10, R19, 0xfe, !PT ;  /* 0x0000001012047812 */ /* 0x000fe200078efe13 */
        /* <DEDUP_REMOVED lines=9> */
[----:B------:R-:W-:Y:S01]  /*01b0*/  ISETP.GE.AND P0, PT, R12, 0x9, PT ;  /* 0x000000090c00780c */ /* 0x000fe20003f06270 */
[----:B------:R-:W-:-:S02]  /*01c0*/  IMAD R25, R10, 0x9, R12 ;  /* 0x000000090a197824 */ /* 0x000fc400078e020c */
[----:B------:R-:W-:Y:S02]  /*01d0*/  IMAD R27, R11, 0x9, R12 ;  /* 0x000000090b1b7824 */ /* 0x000fe400078e020c */
[----:B--2---:R-:W-:-:S04]  /*01e0*/  IMAD.WIDE R14, R3, 0x4, R8 ;  /* 0x00000004030e7825 */ /* 0x004fc800078e0208 */
[----:B------:R-:W-:-:S04]  /*01f0*/  IMAD.WIDE R10, R5, 0x4, R8 ;  /* 0x00000004050a7825 */ /* 0x000fc800078e0208 */
[----:B------:R-:W-:-:S04]  /*0200*/  IMAD.WIDE R16, R17, 0x4, R8 ;  /* 0x0000000411107825 */ /* 0x000fc800078e0208 */
[--C-:B------:R-:W-:Y:S01]  /*0210*/  IMAD.WIDE R12, R13, 0x4, R8.reuse ;  /* 0x000000040d0c7825 */ /* 0x100fe200078e0208 */
[----:B------:R-:W2:Y:S03]  /*0220*/  @!P0 LDG.E.EL R20, desc[UR6][R16.64] ;  /* 0x0000000610148981 */ /* 0x000ea6000c2e1900 */
[----:B------:R-:W-:Y:S01]  /*0230*/  IMAD.WIDE R4, R23, 0x4, R8 ;  /* 0x0000000417047825 */ /* 0x000fe200078e0208 */
[----:B------:R-:W-:-:S03]  /*0240*/  CS2R R22, SRZ ;  /* 0x0000000000167805 */ /* 0x000fc6000001ff00 */
[----:B------:R-:W-:-:S03]  /*0250*/  IMAD.WIDE R6, R7, 0x4, R8 ;  /* 0x0000000407067825 */ /* 0x000fc600078e0208 */
[----:B------:R1:W3:Y:S01]  /*0260*/  @!P0 LDG.E.EL R22, desc[UR6][R12.64] ;  /* 0x000000060c168981 */ /* 0x0002e2000c2e1900 */
[--C-:B------:R-:W-:Y:S01]  /*0270*/  IMAD.WIDE R2, R25, 0x4, R8.reuse ;  /* 0x0000000419027825 */ /* 0x100fe200078e0208 */
[----:B------:R-:W-:Y:S02]  /*0280*/  CS2R R24, SRZ ;  /* 0x0000000000187805 */ /* 0x000fe4000001ff00 */
[----:B------:R4:W5:Y:S01]  /*0290*/  @!P0 LDG.E.EL R23, desc[UR6][R10.64] ;  /* 0x000000060a178981 */ /* 0x000962000c2e1900 */
[----:B------:R-:W-:Y:S01]  /*02a0*/  IMAD.WIDE R8, R27, 0x4, R8 ;  /* 0x000000041b087825 */ /* 0x000fe200078e0208 */
[----:B------:R-:W-:Y:S02]  /*02b0*/  CS2R R26, SRZ ;  /* 0x00000000001a7805 */ /* 0x000fe4000001ff00 */
[----:B------:R-:W5:Y:S04]  /*02c0*/  @!P0 LDG.E.EL R24, desc[UR6][R14.64] ;  /* 0x000000060e188981 */ /* 0x000f68000c2e1900 */
[----:B------:R1:W5:Y:S04]  /*02d0*/  @!P0 LDG.E.EL R25, desc[UR6][R4.64] ;  /* 0x0000000604198981 */ /* 0x000368000c2e1900 */
[----:B------:R-:W5:Y:S04]  /*02e0*/  @!P0 LDG.E.EL R26, desc[UR6][R6.64] ;  /* 0x00000006061a8981 */ /* 0x000f68000c2e1900 */
[----:B------:R4:W5:Y:S04]  /*02f0*/  @!P0 LDG.E.EL R28, desc[UR6][R2.64] ;  /* 0x00000006021c8981 */ /* 0x000968000c2e1900 */
[----:B------:R4:W5:Y:S01]  /*0300*/  @!P0 LDG.E.EL R27, desc[UR6][R8.64] ;  /* 0x00000006081b8981 */ /* 0x000962000c2e1900 */
[----:B------:R-:W4:Y:S01]  /*0310*/  S2UR UR5, SR_CgaCtaId ;  /* 0x00000000000579c3 */ /* 0x000f220000008800 */
[----:B-1----:R-:W-:Y:S01]  /*0320*/  IMAD.SHL.U32 R12, R21, 0x40, RZ ;  /* 0x00000040150c7824 */ /* 0x002fe200078e00ff */
[----:B------:R-:W-:-:S04]  /*0330*/  UMOV UR4, 0x400 ;  /* 0x0000040000047882 */ /* 0x000fc80000000000 */
[----:B------:R-:W-:-:S04]  /*0340*/  LOP3.LUT R12, R12, 0x3c0, RZ, 0xc0, !PT ;  /* 0x000003c00c0c7812 */ /* 0x000fc800078ec0ff */
[----:B----4-:R-:W-:-:S04]  /*0350*/  LOP3.LUT R11, R12, R19, RZ, 0xfc, !PT ;  /* 0x000000130c0b7212 */ /* 0x010fc800078efcff */
[----:B------:R-:W-:Y:S01]  /*0360*/  LEA.HI R11, R12, R11, RZ, 0x1c ;  /* 0x0000000b0c0b7211 */ /* 0x000fe200078fe0ff */
[----:B0-----:R-:W-:-:S06]  /*0370*/  UPRMT UR4, UR5, 0x654, UR4 ;  /* 0x0000065405047896 */ /* 0x001fcc0008000004 */
[----:B------:R-:W-:Y:S02]  /*0380*/  LEA R13, R11, UR4, 0x2 ;  /* 0x000000040b0d7c11 */ /* 0x000fe4000f8e10ff */
[----:B------:R-:W-:Y:S01]  /*0390*/  SHF.R.U32.HI R4, RZ, 0x2, R21 ;  /* 0x00000002ff047819 */ /* 0x000fe20000011615 */
[----:B------:R-:W-:-:S03]  /*03a0*/  IMAD.SHL.U32 R21, R21, 0x4, RZ ;  /* 0x0000000415157824 */ /* 0x000fc600078e00ff */
[----:B------:R-:W-:Y:S02]  /*03b0*/  LOP3.LUT R3, R4, 0x1c, RZ, 0xc0, !PT ;  /* 0x0000001c04037812 */ /* 0x000fe400078ec0ff */
[----:B------:R-:W-:-:S05]  /*03c0*/  LOP3.LUT R8, R21, 0x1fc, RZ, 0xc0, !PT ;  /* 0x000001fc15087812 */ /* 0x000fca00078ec0ff */
[----:B------:R-:W-:-:S05]  /*03d0*/  IMAD.IADD R3, R8, 0x1, R3 ;  /* 0x0000000108037824 */ /* 0x000fca00078e0203 */
[----:B------:R-:W-:Y:S02]  /*03e0*/  LEA R4, R3, UR4, 0x2 ;  /* 0x0000000403047c11 */ /* 0x000fe4000f8e10ff */
[----:B------:R-:W-:Y:S01]  /*03f0*/  LOP3.LUT R18, R18, 0x3c, R21, 0xf8, !PT ;  /* 0x0000003c12127812 */ /* 0x000fe200078ef815 */
[----:B------:R-:W0:Y:S04]  /*0400*/  LDC.64 R2, c[0x0][0x218] ;  /* 0x00008600ff027b82 */ /* 0x000e280000000a00 */
[----:B------:R-:W-:-:S05]  /*0410*/  IMAD.HI R9, R18, 0x66666667, RZ ;  /* 0x6666666712097827 */ /* 0x000fca00078e02ff */
[----:B------:R-:W-:-:S04]  /*0420*/  SHF.R.U32.HI R10, RZ, 0x1f, R9 ;  /* 0x0000001fff0a7819 */ /* 0x000fc80000011609 */
[----:B------:R-:W-:Y:S02]  /*0430*/  LEA.HI.SX32 R11, R9, R10, 0x1a ;  /* 0x0000000a090b7211 */ /* 0x000fe400078fd2ff */
[----:B------:R-:W-:Y:S02]  /*0440*/  LOP3.LUT R10, R8, 0x200, RZ, 0xfc, !PT ;  /* 0x00000200080a7812 */ /* 0x000fe400078efcff */
[----:B------:R-:W-:Y:S01]  /*0450*/  LOP3.LUT R9, R0, R19, RZ, 0xfc, !PT ;  /* 0x0000001300097212 */ /* 0x000fe200078efcff */
[C---:B------:R-:W-:Y:S01]  /*0460*/  IMAD R18, R11.reuse, -0xa0, R18 ;  /* 0xffffff600b127824 */ /* 0x040fe200078e0212 */
[----:B------:R-:W-:Y:S02]  /*0470*/  LOP3.LUT R0, R0, 0x8, R19, 0xfe, !PT ;  /* 0x0000000800007812 */ /* 0x000fe400078efe13 */
[----:B------:R-:W-:Y:S01]  /*0480*/  SHF.R.U32.HI R10, RZ, 0x4, R10 ;  /* 0x00000004ff0a7819 */ /* 0x000fe2000001160a */
[----:B------:R-:W-:Y:S01]  /*0490*/  IMAD R18, R11, 0x5a0, R18 ;  /* 0x000005a00b127824 */ /* 0x000fe200078e0212 */
[----:B------:R-:W-:-:S02]  /*04a0*/  ISETP.GE.AND P1, PT, R9, 0x9, PT ;  /* 0x000000090900780c */ /* 0x000fc40003f26270 */
[----:B------:R-:W-:Y:S02]  /*04b0*/  ISETP.GE.AND P0, PT, R0, 0x9, PT ;  /* 0x000000090000780c */ /* 0x000fe40003f06270 */
[----:B------:R-:W-:Y:S01]  /*04c0*/  LOP3.LUT R11, R10, 0x3c, RZ, 0xc0, !PT ;  /* 0x0000003c0a0b7812 */ /* 0x000fe200078ec0ff */
[----:B------:R-:W-:-:S04]  /*04d0*/  IMAD R9, R9, 0xa0, R18 ;  /* 0x000000a009097824 */ /* 0x000fc800078e0212 */
[----:B------:R-:W-:Y:S02]  /*04e0*/  IMAD.IADD R11, R8, 0x1, R11 ;  /* 0x00000001080b7824 */ /* 0x000fe400078e020b */
[----:B0-----:R-:W-:-:S03]  /*04f0*/  IMAD.WIDE R8, R9, 0x4, R2 ;  /* 0x0000000409087825 */ /* 0x001fc600078e0202 */
[----:B------:R-:W-:Y:S01]  /*0500*/  LEA R11, R11, UR4, 0x2 ;  /* 0x000000040b0b7c11 */ /* 0x000fe2000f8e10ff */
[----:B--2---:R-:W-:Y:S04]  /*0510*/  STS [R13], R20 ;  /* 0x000000140d007388 */ /* 0x004fe80000000800 */
[----:B---3--:R-:W-:Y:S04]  /*0520*/  STS [R13+0x40], R22 ;  /* 0x000040160d007388 */ /* 0x008fe80000000800 */
[----:B-----5:R-:W-:Y:S04]  /*0530*/  STS [R13+0x60], R23 ;  /* 0x000060170d007388 */ /* 0x020fe80000000800 */
[----:B------:R-:W-:Y:S04]  /*0540*/  STS [R13+0x20], R24 ;  /* 0x000020180d007388 */ /* 0x000fe80000000800 */
[----:B------:R-:W-:Y:S04]  /*0550*/  STS [R13+0x80], R25 ;  /* 0x000080190d007388 */ /* 0x000fe80000000800 */
[----:B------:R-:W-:Y:S04]  /*0560*/  STS [R13+0xa0], R26 ;  /* 0x0000a01a0d007388 */ /* 0x000fe80000000800 */
[----:B------:R-:W-:Y:S04]  /*0570*/  STS [R13+0xc0], R28 ;  /* 0x0000c01c0d007388 */ /* 0x000fe80000000800 */
[----:B------:R-:W-:Y:S01]  /*0580*/  STS [R13+0xe0], R27 ;  /* 0x0000e01b0d007388 */ /* 0x000fe20000000800 */
[----:B------:R-:W-:Y:S06]  /*0590*/  BAR.SYNC.DEFER_BLOCKING 0x0 ;  /* 0x0000000000007b1d */ /* 0x000fec0000010000 */
[----:B------:R-:W0:Y:S04]  /*05a0*/  LDS.128 R4, [R4] ;  /* 0x0000000004047984 */ /* 0x000e280000000c00 */
[----:B0-----:R0:W-:Y:S02]  /*05b0*/  @!P1 STG.E.128 desc[UR6][R8.64], R4 ;  /* 0x0000000408009986 */ /* 0x0011e4000c101d06 */
[----:B0-----:R-:W-:Y:S05]  /*05c0*/  @P0 EXIT ;  /* 0x000000000000094d */ /* 0x001fea0003800000 */
[----:B0-----:R-:W0:Y:S01]  /*05d0*/  LDS.128 R8, [R11+0x800] ;  /* 0x000800000b087984 */ /* 0x001e220000000c00 */
[----:B------:R-:W-:-:S04]  /*05e0*/  IMAD R5, R0, 0xa0, R18 ;  /* 0x000000a000057824 */ /* 0x000fc800078e0212 */
[----:B------:R-:W-:-:S05]  /*05f0*/  IMAD.WIDE R2, R5, 0x4, R2 ;  /* 0x0000000405027825 */ /* 0x000fca00078e0202 */
[----:B0-----:R-:W-:Y:S01]  /*0600*/  STG.E.128 desc[UR6][R2.64], R8 ;  /* 0x0000000802007986 */ /* 0x001fe2000c101d06 */
[----:B------:R-:W-:Y:S05]  /*0610*/  EXIT ;  /* 0x000000000000794d */ /* 0x000fea0003800000 */
.L_x_0:
[----:B------:R-:W-:-:S00]  /*0620*/  BRA `(.L_x_0) ;  /* 0xfffffffc00fc7947 */ /* 0x000fc0000383ffff */
[----:B------:R-:W-:-:S00]  /*0630*/  NOP ;  /* 0x0000000000007918 */ /* 0x000fc00000000000 */
        /* <DEDUP_REMOVED lines=12> */
.L_x_1:


//--------------------- .nv.shared.triton_poi_fused_9 --------------------------
	.section	.nv.shared.triton_poi_fused_9,"aw",@nobits
	.sectionflags	@""
	.align	16
	.zero		1024


//--------------------- .nv.constant0.triton_poi_fused_9 --------------------------
	.section	.nv.constant0.triton_poi_fused_9,"a",@progbits
	.sectionflags	@""
	.align	4
.nv.constant0.triton_poi_fused_9:
	.zero		552
